//
// Generated by NVIDIA NVVM Compiler
//
// Compiler Build ID: CL-36424714
// Cuda compilation tools, release 13.0, V13.0.88
// Based on NVVM 20.0.0
//

.version 9.0
.target sm_100
.address_size 64

	// .globl	_Z23modificarVariableGlobalv
.global .align 4 .b8 devVar[40];

.visible .entry _Z23modificarVariableGlobalv()
{
	.reg .b32 	%r<4>;
	.reg .b64 	%rd<4>;

	mov.u32 	%r1, %tid.x;
	mul.wide.u32 	%rd1, %r1, 4;
	mov.u64 	%rd2, devVar;
	add.s64 	%rd3, %rd2, %rd1;
	ld.global.u32 	%r2, [%rd3];
	add.s32 	%r3, %r2, 2;
	st.global.u32 	[%rd3], %r3;
	ret;

}


// ===== COMPILED SASS (sm_100) =====

	.target	sm_100

	.elftype	@"ET_EXEC"


//--------------------- .note.nv.tkinfo           --------------------------
	.section	.note.nv.tkinfo,"",@"SHT_NOTE"
	.sectionflags	@"SHF_NOTE_NV_TKINFO"
	.tkinfo
        /*0018*/ 	.word	0x00000002
        /*0030*/ 	.string	""
        /*0030*/ 	.string	"ptxas"
        /*0030*/ 	.string	"Cuda compilation tools, release 13.0, V13.0.88"
        /*0030*/ 	.string	"Build cuda_13.0.r13.0/compiler.36424714_0"
        /*0030*/ 	.string	"-arch sm_100 -m 64 "



//--------------------- .note.nv.cuinfo           --------------------------
	.section	.note.nv.cuinfo,"",@"SHT_NOTE"
	.sectionflags	@"SHF_NOTE_NV_CUINFO"
        /*0018*/ 	.short	0x0002
        /*001a*/ 	.short	0x0064
        /*001c*/ 	.short	0x0082
	.zero		2


//--------------------- .nv.info                  --------------------------
	.section	.nv.info,"",@"SHT_CUDA_INFO"
	.align	4


	//----- nvinfo : EIATTR_REGCOUNT
	.align		4
        /*0000*/ 	.byte	0x04, 0x2f
        /*0002*/ 	.short	(.L_2 - .L_1)
	.align		4
.L_1:
        /*0004*/ 	.word	index@(_Z23modificarVariableGlobalv)
        /*0008*/ 	.word	0x00000008


	//----- nvinfo : EIATTR_FRAME_SIZE
	.align		4
.L_2:
        /*000c*/ 	.byte	0x04, 0x11
        /*000e*/ 	.short	(.L_4 - .L_3)
	.align		4
.L_3:
        /*0010*/ 	.word	index@(_Z23modificarVariableGlobalv)
        /*0014*/ 	.word	0x00000000


	//----- nvinfo : EIATTR_MIN_STACK_SIZE
	.align		4
.L_4:
        /*0018*/ 	.byte	0x04, 0x12
        /*001a*/ 	.short	(.L_6 - .L_5)
	.align		4
.L_5:
        /*001c*/ 	.word	index@(_Z23modificarVariableGlobalv)
        /*0020*/ 	.word	0x00000000
.L_6:


//--------------------- .nv.compat                --------------------------
	.section	.nv.compat,"",@"SHT_CUDA_COMPAT_INFO"
	.align	4
        /*0000*/ 	.byte	0x02, 0x09, 0x00, 0x00, 0x02, 0x02, 0x01, 0x00, 0x02, 0x05, 0x05, 0x00, 0x03, 0x07, 0x01, 0x01
        /*0010*/ 	.byte	0x02, 0x03, 0x00, 0x00, 0x02, 0x06, 0x01, 0x00, 0x04, 0x0b, 0x08, 0x00, 0x09, 0x00, 0x00, 0x00
        /*0020*/ 	.byte	0x00, 0x00, 0x00, 0x00


//--------------------- .nv.info._Z23modificarVariableGlobalv --------------------------
	.section	.nv.info._Z23modificarVariableGlobalv,"",@"SHT_CUDA_INFO"
	.sectionflags	@""
	.align	4


	//----- nvinfo : EIATTR_CUDA_API_VERSION
	.align		4
        /*0000*/ 	.byte	0x04, 0x37
        /*0002*/ 	.short	(.L_8 - .L_7)
.L_7:
        /*0004*/ 	.word	0x00000082


	//----- nvinfo : EIATTR_SPARSE_MMA_MASK
	.align		4
.L_8:
        /*0008*/ 	.byte	0x03, 0x50
        /*000a*/ 	.short	0x0000


	//----- nvinfo : EIATTR_MAXREG_COUNT
	.align		4
        /*000c*/ 	.byte	0x03, 0x1b
        /*000e*/ 	.short	0x00ff


	//----- nvinfo : EIATTR_MERCURY_ISA_VERSION
	.align		4
        /*0010*/ 	.byte	0x03, 0x5f
        /*0012*/ 	.short	0x0101


	//----- nvinfo : EIATTR_VRC_CTA_INIT_COUNT
	.align		4
        /*0014*/ 	.byte	0x02, 0x4a
	.zero		1
	.zero		1


	//----- nvinfo : EIATTR_EXIT_INSTR_OFFSETS
	.align		4
        /*0018*/ 	.byte	0x04, 0x1c
        /*001a*/ 	.short	(.L_10 - .L_9)


	//   ....[0]....
.L_9:
        /*001c*/ 	.word	0x00000080


	//----- nvinfo : EIATTR_SW_WAR
	.align		4
.L_10:
        /*0020*/ 	.byte	0x04, 0x36
        /*0022*/ 	.short	(.L_12 - .L_11)
.L_11:
        /*0024*/ 	.word	0x00000008
.L_12:


//--------------------- .nv.callgraph             --------------------------
	.section	.nv.callgraph,"",@"SHT_CUDA_CALLGRAPH"
	.align	4
	.sectionentsize	8
	.align		4
        /*0000*/ 	.word	0x00000000
	.align		4
        /*0004*/ 	.word	0xffffffff
	.align		4
        /*0008*/ 	.word	0x00000000
	.align		4
        /*000c*/ 	.word	0xfffffffe
	.align		4
        /*0010*/ 	.word	0x00000000
	.align		4
        /*0014*/ 	.word	0xfffffffd
	.align		4
        /*0018*/ 	.word	0x00000000
	.align		4
        /*001c*/ 	.word	0xfffffffc


//--------------------- .nv.constant4             --------------------------
	.section	.nv.constant4,"a",@progbits
	.align	8
	.align		8
.nv.constant4:
        /*0000*/ 	.dword	devVar


//--------------------- .text._Z23modificarVariableGlobalv --------------------------
	.section	.text._Z23modificarVariableGlobalv,"ax",@progbits
	.align	128
        .global         _Z23modificarVariableGlobalv
        .type           _Z23modificarVariableGlobalv,@function
        .size           _Z23modificarVariableGlobalv,(.L_x_1 - _Z23modificarVariableGlobalv)
        .other          _Z23modificarVariableGlobalv,@"STO_CUDA_ENTRY STV_DEFAULT"
_Z23modificarVariableGlobalv:
.text._Z23modificarVariableGlobalv:
[----:B------:R-:W-:Y:S01]  /*0000*/  LDC R1, c[0x0][0x37c] ;  /* 0x0000df00ff017b82 */ /* 0x000fe20000000800 */
[----:B------:R-:W0:Y:S07]  /*0010*/  S2R R5, SR_TID.X ;  /* 0x0000000000057919 */ /* 0x000e2e0000002100 */
[----:B------:R-:W0:Y:S01]  /*0020*/  LDC.64 R2, c[0x4][RZ] ;  /* 0x01000000ff027b82 */ /* 0x000e220000000a00 */
[----:B------:R-:W1:Y:S01]  /*0030*/  LDCU.64 UR4, c[0x0][0x358] ;  /* 0x00006b00ff0477ac */ /* 0x000e620008000a00 */
[----:B0-----:R-:W-:-:S05]  /*0040*/  IMAD.WIDE.U32 R2, R5, 0x4, R2 ;  /* 0x0000000405027825 */ /* 0x001fca00078e0002 */
[----:B-1----:R-:W2:Y:S02]  /*0050*/  LDG.E R0, desc[UR4][R2.64] ;  /* 0x0000000402007981 */ /* 0x002ea4000c1e1900 */
[----:B--2---:R-:W-:-:S05]  /*0060*/  IADD3 R5, PT, PT, R0, 0x2, RZ ;  /* 0x0000000200057810 */ /* 0x004fca0007ffe0ff */
[----:B------:R-:W-:Y:S01]  /*0070*/  STG.E desc[UR4][R2.64], R5 ;  /* 0x0000000502007986 */ /* 0x000fe2000c101904 */
[----:B------:R-:W-:Y:S05]  /*0080*/  EXIT ;  /* 0x000000000000794d */ /* 0x000fea0003800000 */
.L_x_0:
[----:B------:R-:W-:-:S00]  /*0090*/  BRA `(.L_x_0) ;  /* 0xfffffffc00fc7947 */ /* 0x000fc0000383ffff */
[----:B------:R-:W-:-:S00]  /*00a0*/  NOP ;  /* 0x0000000000007918 */ /* 0x000fc00000000000 */
        /* <DEDUP_REMOVED lines=13> */
.L_x_1:


//--------------------- .nv.shared.reserved.0     --------------------------
	.section	.nv.shared.reserved.0,"aw",@nobits
	.weak		__nv_reservedSMEM_offset_0_alias
	.size		__nv_reservedSMEM_offset_0_alias, 0, 64
	.other		__nv_reservedSMEM_offset_0_alias,@"STO_CUDA_RESERVED_SHARED STV_DEFAULT"
__nv_reservedSMEM_offset_0_alias:
	.zero		0
	.zero		64


//--------------------- .nv.global                --------------------------
	.section	.nv.global,"aw",@nobits
	.align	4
.nv.global:
	.type		devVar,@object
	.size		devVar,(.L_0 - devVar)
devVar:
	.zero		40
.L_0:


//--------------------- .nv.constant0._Z23modificarVariableGlobalv --------------------------
	.section	.nv.constant0._Z23modificarVariableGlobalv,"a",@progbits
	.sectionflags	@""
	.align	4
.nv.constant0._Z23modificarVariableGlobalv:
	.zero		896


//--------------------- SYMBOLS --------------------------

	.type		.nv.reservedSmem.offset0,@object
	.size		.nv.reservedSmem.offset0,0x4
